//
// Generated by NVIDIA NVVM Compiler
//
// Compiler Build ID: CL-36424714
// Cuda compilation tools, release 13.0, V13.0.88
// Based on NVVM 20.0.0
//

.version 9.0
.target sm_100
.address_size 64

	// .globl	_Z10matrix_opsPK14MatricesStructP19MatrixResultsStruct
.const .align 4 .u32 ScaleFactor = 5;

.visible .entry _Z10matrix_opsPK14MatricesStructP19MatrixResultsStruct(
	.param .u64 .ptr .align 1 _Z10matrix_opsPK14MatricesStructP19MatrixResultsStruct_param_0,
	.param .u64 .ptr .align 1 _Z10matrix_opsPK14MatricesStructP19MatrixResultsStruct_param_1
)
{
	.reg .b32 	%r<16>;
	.reg .b64 	%rd<9>;

	ld.param.u64 	%rd1, [_Z10matrix_opsPK14MatricesStructP19MatrixResultsStruct_param_0];
	ld.param.u64 	%rd2, [_Z10matrix_opsPK14MatricesStructP19MatrixResultsStruct_param_1];
	cvta.to.global.u64 	%rd3, %rd2;
	cvta.to.global.u64 	%rd4, %rd1;
	mov.u32 	%r1, %tid.x;
	mov.u32 	%r2, %ctaid.x;
	mov.u32 	%r3, %ntid.x;
	mad.lo.s32 	%r4, %r2, %r3, %r1;
	mul.wide.s32 	%rd5, %r4, 8;
	add.s64 	%rd6, %rd4, %rd5;
	mul.wide.s32 	%rd7, %r4, 16;
	add.s64 	%rd8, %rd3, %rd7;
	ld.global.u32 	%r5, [%rd6];
	ld.global.u32 	%r6, [%rd6+4];
	add.s32 	%r7, %r6, %r5;
	st.global.u32 	[%rd8], %r7;
	ld.global.u32 	%r8, [%rd6];
	ld.global.u32 	%r9, [%rd6+4];
	sub.s32 	%r10, %r8, %r9;
	st.global.u32 	[%rd8+4], %r10;
	ld.global.u32 	%r11, [%rd6];
	ld.const.u32 	%r12, [ScaleFactor];
	mul.lo.s32 	%r13, %r12, %r11;
	st.global.u32 	[%rd8+8], %r13;
	ld.global.u32 	%r14, [%rd6];
	div.s32 	%r15, %r14, %r12;
	st.global.u32 	[%rd8+12], %r15;
	ret;

}


// ===== COMPILED SASS (sm_100) =====

	.target	sm_100

	.elftype	@"ET_EXEC"


//--------------------- .note.nv.tkinfo           --------------------------
	.section	.note.nv.tkinfo,"",@"SHT_NOTE"
	.sectionflags	@"SHF_NOTE_NV_TKINFO"
	.tkinfo
        /*0018*/ 	.word	0x00000002
        /*0030*/ 	.string	""
        /*0030*/ 	.string	"ptxas"
        /*0030*/ 	.string	"Cuda compilation tools, release 13.0, V13.0.88"
        /*0030*/ 	.string	"Build cuda_13.0.r13.0/compiler.36424714_0"
        /*0030*/ 	.string	"-arch sm_100 -m 64 "



//--------------------- .note.nv.cuinfo           --------------------------
	.section	.note.nv.cuinfo,"",@"SHT_NOTE"
	.sectionflags	@"SHF_NOTE_NV_CUINFO"
        /*0018*/ 	.short	0x0002
        /*001a*/ 	.short	0x0064
        /*001c*/ 	.short	0x0082
	.zero		2


//--------------------- .nv.info                  --------------------------
	.section	.nv.info,"",@"SHT_CUDA_INFO"
	.align	4


	//----- nvinfo : EIATTR_REGCOUNT
	.align		4
        /*0000*/ 	.byte	0x04, 0x2f
        /*0002*/ 	.short	(.L_2 - .L_1)
	.align		4
.L_1:
        /*0004*/ 	.word	index@(_Z10matrix_opsPK14MatricesStructP19MatrixResultsStruct)
        /*0008*/ 	.word	0x00000012


	//----- nvinfo : EIATTR_FRAME_SIZE
	.align		4
.L_2:
        /*000c*/ 	.byte	0x04, 0x11
        /*000e*/ 	.short	(.L_4 - .L_3)
	.align		4
.L_3:
        /*0010*/ 	.word	index@(_Z10matrix_opsPK14MatricesStructP19MatrixResultsStruct)
        /*0014*/ 	.word	0x00000000


	//----- nvinfo : EIATTR_MIN_STACK_SIZE
	.align		4
.L_4:
        /*0018*/ 	.byte	0x04, 0x12
        /*001a*/ 	.short	(.L_6 - .L_5)
	.align		4
.L_5:
        /*001c*/ 	.word	index@(_Z10matrix_opsPK14MatricesStructP19MatrixResultsStruct)
        /*0020*/ 	.word	0x00000000
.L_6:


//--------------------- .nv.compat                --------------------------
	.section	.nv.compat,"",@"SHT_CUDA_COMPAT_INFO"
	.align	4
        /*0000*/ 	.byte	0x02, 0x09, 0x00, 0x00, 0x02, 0x02, 0x01, 0x00, 0x02, 0x05, 0x05, 0x00, 0x03, 0x07, 0x01, 0x01
        /*0010*/ 	.byte	0x02, 0x03, 0x00, 0x00, 0x02, 0x06, 0x01, 0x00, 0x04, 0x0b, 0x08, 0x00, 0x09, 0x00, 0x00, 0x00
        /*0020*/ 	.byte	0x00, 0x00, 0x00, 0x00


//--------------------- .nv.info._Z10matrix_opsPK14MatricesStructP19MatrixResultsStruct --------------------------
	.section	.nv.info._Z10matrix_opsPK14MatricesStructP19MatrixResultsStruct,"",@"SHT_CUDA_INFO"
	.sectionflags	@""
	.align	4


	//----- nvinfo : EIATTR_CUDA_API_VERSION
	.align		4
        /*0000*/ 	.byte	0x04, 0x37
        /*0002*/ 	.short	(.L_8 - .L_7)
.L_7:
        /*0004*/ 	.word	0x00000082


	//----- nvinfo : EIATTR_KPARAM_INFO
	.align		4
.L_8:
        /*0008*/ 	.byte	0x04, 0x17
        /*000a*/ 	.short	(.L_10 - .L_9)
.L_9:
        /*000c*/ 	.word	0x00000000
        /*0010*/ 	.short	0x0001
        /*0012*/ 	.short	0x0008
        /*0014*/ 	.byte	0x00, 0xf5, 0x21, 0x00


	//----- nvinfo : EIATTR_KPARAM_INFO
	.align		4
.L_10:
        /*0018*/ 	.byte	0x04, 0x17
        /*001a*/ 	.short	(.L_12 - .L_11)
.L_11:
        /*001c*/ 	.word	0x00000000
        /*0020*/ 	.short	0x0000
        /*0022*/ 	.short	0x0000
        /*0024*/ 	.byte	0x00, 0xf5, 0x21, 0x00


	//----- nvinfo : EIATTR_SPARSE_MMA_MASK
	.align		4
.L_12:
        /*0028*/ 	.byte	0x03, 0x50
        /*002a*/ 	.short	0x0000


	//----- nvinfo : EIATTR_MAXREG_COUNT
	.align		4
        /*002c*/ 	.byte	0x03, 0x1b
        /*002e*/ 	.short	0x00ff


	//----- nvinfo : EIATTR_MERCURY_ISA_VERSION
	.align		4
        /*0030*/ 	.byte	0x03, 0x5f
        /*0032*/ 	.short	0x0101


	//----- nvinfo : EIATTR_VRC_CTA_INIT_COUNT
	.align		4
        /*0034*/ 	.byte	0x02, 0x4a
	.zero		1
	.zero		1


	//----- nvinfo : EIATTR_EXIT_INSTR_OFFSETS
	.align		4
        /*0038*/ 	.byte	0x04, 0x1c
        /*003a*/ 	.short	(.L_14 - .L_13)


	//   ....[0]....
.L_13:
        /*003c*/ 	.word	0x00000300


	//----- nvinfo : EIATTR_CBANK_PARAM_SIZE
	.align		4
.L_14:
        /*0040*/ 	.byte	0x03, 0x19
        /*0042*/ 	.short	0x0010


	//----- nvinfo : EIATTR_PARAM_CBANK
	.align		4
        /*0044*/ 	.byte	0x04, 0x0a
        /*0046*/ 	.short	(.L_16 - .L_15)
	.align		4
.L_15:
        /*0048*/ 	.word	index@(.nv.constant0._Z10matrix_opsPK14MatricesStructP19MatrixResultsStruct)
        /*004c*/ 	.short	0x0380
        /*004e*/ 	.short	0x0010


	//----- nvinfo : EIATTR_SW_WAR
	.align		4
.L_16:
        /*0050*/ 	.byte	0x04, 0x36
        /*0052*/ 	.short	(.L_18 - .L_17)
.L_17:
        /*0054*/ 	.word	0x00000008
.L_18:


//--------------------- .nv.callgraph             --------------------------
	.section	.nv.callgraph,"",@"SHT_CUDA_CALLGRAPH"
	.align	4
	.sectionentsize	8
	.align		4
        /*0000*/ 	.word	0x00000000
	.align		4
        /*0004*/ 	.word	0xffffffff
	.align		4
        /*0008*/ 	.word	0x00000000
	.align		4
        /*000c*/ 	.word	0xfffffffe
	.align		4
        /*0010*/ 	.word	0x00000000
	.align		4
        /*0014*/ 	.word	0xfffffffd
	.align		4
        /*0018*/ 	.word	0x00000000
	.align		4
        /*001c*/ 	.word	0xfffffffc


//--------------------- .nv.constant3             --------------------------
	.section	.nv.constant3,"a",@progbits
	.align	4
.nv.constant3:
	.type		ScaleFactor,@object
	.size		ScaleFactor,(.L_0 - ScaleFactor)
ScaleFactor:
        /*0000*/ 	.byte	0x05, 0x00, 0x00, 0x00
.L_0:


//--------------------- .text._Z10matrix_opsPK14MatricesStructP19MatrixResultsStruct --------------------------
	.section	.text._Z10matrix_opsPK14MatricesStructP19MatrixResultsStruct,"ax",@progbits
	.align	128
        .global         _Z10matrix_opsPK14MatricesStructP19MatrixResultsStruct
        .type           _Z10matrix_opsPK14MatricesStructP19MatrixResultsStruct,@function
        .size           _Z10matrix_opsPK14MatricesStructP19MatrixResultsStruct,(.L_x_1 - _Z10matrix_opsPK14MatricesStructP19MatrixResultsStruct)
        .other          _Z10matrix_opsPK14MatricesStructP19MatrixResultsStruct,@"STO_CUDA_ENTRY STV_DEFAULT"
_Z10matrix_opsPK14MatricesStructP19MatrixResultsStruct:
.text._Z10matrix_opsPK14MatricesStructP19MatrixResultsStruct:
[----:B------:R-:W-:Y:S01]  /*0000*/  LDC R1, c[0x0][0x37c] ;  /* 0x0000df00ff017b82 */ /* 0x000fe20000000800 */
[----:B------:R-:W0:Y:S07]  /*0010*/  S2R R7, SR_TID.X ;  /* 0x0000000000077919 */ /* 0x000e2e0000002100 */
[----:B------:R-:W0:Y:S01]  /*0020*/  S2UR UR6, SR_CTAID.X ;  /* 0x00000000000679c3 */ /* 0x000e220000002500 */
[----:B------:R-:W1:Y:S07]  /*0030*/  LDCU.64 UR4, c[0x0][0x358] ;  /* 0x00006b00ff0477ac */ /* 0x000e6e0008000a00 */
[----:B------:R-:W0:Y:S08]  /*0040*/  LDC R0, c[0x0][0x360] ;  /* 0x0000d800ff007b82 */ /* 0x000e300000000800 */
[----:B------:R-:W2:Y:S08]  /*0050*/  LDC.64 R4, c[0x0][0x380] ;  /* 0x0000e000ff047b82 */ /* 0x000eb00000000a00 */
[----:B------:R-:W3:Y:S01]  /*0060*/  LDC.64 R2, c[0x0][0x388] ;  /* 0x0000e200ff027b82 */ /* 0x000ee20000000a00 */
[----:B0-----:R-:W-:-:S07]  /*0070*/  IMAD R7, R0, UR6, R7 ;  /* 0x0000000600077c24 */ /* 0x001fce000f8e0207 */
[----:B------:R-:W0:Y:S01]  /*0080*/  LDC R13, c[0x3][RZ] ;  /* 0x00c00000ff0d7b82 */ /* 0x000e220000000800 */
[----:B--2---:R-:W-:-:S05]  /*0090*/  IMAD.WIDE R4, R7, 0x8, R4 ;  /* 0x0000000807047825 */ /* 0x004fca00078e0204 */
[----:B-1----:R-:W2:Y:S04]  /*00a0*/  LDG.E R0, desc[UR4][R4.64] ;  /* 0x0000000404007981 */ /* 0x002ea8000c1e1900 */
[----:B------:R-:W2:Y:S01]  /*00b0*/  LDG.E R9, desc[UR4][R4.64+0x4] ;  /* 0x0000040404097981 */ /* 0x000ea2000c1e1900 */
[----:B---3--:R-:W-:Y:S01]  /*00c0*/  IMAD.WIDE R2, R7, 0x10, R2 ;  /* 0x0000001007027825 */ /* 0x008fe200078e0202 */
[----:B--2---:R-:W-:-:S05]  /*00d0*/  IADD3 R9, PT, PT, R0, R9, RZ ;  /* 0x0000000900097210 */ /* 0x004fca0007ffe0ff */
[----:B------:R1:W-:Y:S04]  /*00e0*/  STG.E desc[UR4][R2.64], R9 ;  /* 0x0000000902007986 */ /* 0x0003e8000c101904 */
[----:B------:R-:W2:Y:S04]  /*00f0*/  LDG.E R0, desc[UR4][R4.64] ;  /* 0x0000000404007981 */ /* 0x000ea8000c1e1900 */
[----:B------:R-:W2:Y:S02]  /*0100*/  LDG.E R7, desc[UR4][R4.64+0x4] ;  /* 0x0000040404077981 */ /* 0x000ea4000c1e1900 */
[----:B--2---:R-:W-:-:S05]  /*0110*/  IADD3 R7, PT, PT, R0, -R7, RZ ;  /* 0x8000000700077210 */ /* 0x004fca0007ffe0ff */
[----:B------:R2:W-:Y:S04]  /*0120*/  STG.E desc[UR4][R2.64+0x4], R7 ;  /* 0x0000040702007986 */ /* 0x0005e8000c101904 */
[----:B------:R-:W3:Y:S01]  /*0130*/  LDG.E R0, desc[UR4][R4.64] ;  /* 0x0000000404007981 */ /* 0x000ee2000c1e1900 */
[----:B0-----:R-:W-:-:S05]  /*0140*/  IABS R6, R13 ;  /* 0x0000000d00067213 */ /* 0x001fca0000000000 */
[----:B-1----:R-:W-:-:S04]  /*0150*/  IMAD.MOV.U32 R9, RZ, RZ, R6 ;  /* 0x000000ffff097224 */ /* 0x002fc800078e0006 */
[----:B------:R-:W0:Y:S08]  /*0160*/  I2F.RP R8, R9 ;  /* 0x0000000900087306 */ /* 0x000e300000209400 */
[----:B0-----:R-:W0:Y:S01]  /*0170*/  MUFU.RCP R8, R8 ;  /* 0x0000000800087308 */ /* 0x001e220000001000 */
[----:B---3--:R-:W-:-:S05]  /*0180*/  IMAD R11, R0, R13, RZ ;  /* 0x0000000d000b7224 */ /* 0x008fca00078e02ff */
[----:B------:R-:W-:Y:S04]  /*0190*/  STG.E desc[UR4][R2.64+0x8], R11 ;  /* 0x0000080b02007986 */ /* 0x000fe8000c101904 */
[----:B------:R-:W3:Y:S01]  /*01a0*/  LDG.E R0, desc[UR4][R4.64] ;  /* 0x0000000404007981 */ /* 0x000ee2000c1e1900 */
[----:B0-----:R-:W-:-:S04]  /*01b0*/  IADD3 R6, PT, PT, R8, 0xffffffe, RZ ;  /* 0x0ffffffe08067810 */ /* 0x001fc80007ffe0ff */
[----:B--2---:R0:W1:Y:S02]  /*01c0*/  F2I.FTZ.U32.TRUNC.NTZ R7, R6 ;  /* 0x0000000600077305 */ /* 0x004064000021f000 */
[----:B0-----:R-:W-:Y:S02]  /*01d0*/  HFMA2 R6, -RZ, RZ, 0, 0 ;  /* 0x00000000ff067431 */ /* 0x001fe400000001ff */
[----:B-1----:R-:W-:-:S04]  /*01e0*/  IMAD.MOV R10, RZ, RZ, -R7 ;  /* 0x000000ffff0a7224 */ /* 0x002fc800078e0a07 */
[----:B------:R-:W-:-:S04]  /*01f0*/  IMAD R15, R10, R9, RZ ;  /* 0x000000090a0f7224 */ /* 0x000fc800078e02ff */
[----:B------:R-:W-:Y:S01]  /*0200*/  IMAD.HI.U32 R7, R7, R15, R6 ;  /* 0x0000000f07077227 */ /* 0x000fe200078e0006 */
[----:B---3--:R-:W-:Y:S02]  /*0210*/  IABS R4, R0 ;  /* 0x0000000000047213 */ /* 0x008fe40000000000 */
[----:B------:R-:W-:-:S03]  /*0220*/  LOP3.LUT R0, R0, R13, RZ, 0x3c, !PT ;  /* 0x0000000d00007212 */ /* 0x000fc600078e3cff */
[----:B------:R-:W-:Y:S01]  /*0230*/  IMAD.HI.U32 R7, R7, R4, RZ ;  /* 0x0000000407077227 */ /* 0x000fe200078e00ff */
[----:B------:R-:W-:-:S03]  /*0240*/  ISETP.GE.AND P1, PT, R0, RZ, PT ;  /* 0x000000ff0000720c */ /* 0x000fc60003f26270 */
[----:B------:R-:W-:-:S04]  /*0250*/  IMAD.MOV R5, RZ, RZ, -R7 ;  /* 0x000000ffff057224 */ /* 0x000fc800078e0a07 */
[----:B------:R-:W-:-:S05]  /*0260*/  IMAD R4, R9, R5, R4 ;  /* 0x0000000509047224 */ /* 0x000fca00078e0204 */
[----:B------:R-:W-:-:S13]  /*0270*/  ISETP.GT.U32.AND P2, PT, R9, R4, PT ;  /* 0x000000040900720c */ /* 0x000fda0003f44070 */
[-C--:B------:R-:W-:Y:S01]  /*0280*/  @!P2 IADD3 R4, PT, PT, R4, -R9.reuse, RZ ;  /* 0x800000090404a210 */ /* 0x080fe20007ffe0ff */
[----:B------:R-:W-:Y:S01]  /*0290*/  @!P2 VIADD R7, R7, 0x1 ;  /* 0x000000010707a836 */ /* 0x000fe20000000000 */
[----:B------:R-:W-:Y:S02]  /*02a0*/  ISETP.NE.AND P2, PT, R13, RZ, PT ;  /* 0x000000ff0d00720c */ /* 0x000fe40003f45270 */
[----:B------:R-:W-:-:S13]  /*02b0*/  ISETP.GE.U32.AND P0, PT, R4, R9, PT ;  /* 0x000000090400720c */ /* 0x000fda0003f06070 */
[----:B------:R-:W-:-:S05]  /*02c0*/  @P0 IADD3 R7, PT, PT, R7, 0x1, RZ ;  /* 0x0000000107070810 */ /* 0x000fca0007ffe0ff */
[----:B------:R-:W-:Y:S01]  /*02d0*/  @!P1 IMAD.MOV R7, RZ, RZ, -R7 ;  /* 0x000000ffff079224 */ /* 0x000fe200078e0a07 */
[----:B------:R-:W-:-:S05]  /*02e0*/  @!P2 LOP3.LUT R7, RZ, R13, RZ, 0x33, !PT ;  /* 0x0000000dff07a212 */ /* 0x000fca00078e33ff */
[----:B------:R-:W-:Y:S01]  /*02f0*/  STG.E desc[UR4][R2.64+0xc], R7 ;  /* 0x00000c0702007986 */ /* 0x000fe2000c101904 */
[----:B------:R-:W-:Y:S05]  /*0300*/  EXIT ;  /* 0x000000000000794d */ /* 0x000fea0003800000 */
.L_x_0:
[----:B------:R-:W-:-:S00]  /*0310*/  BRA `(.L_x_0) ;  /* 0xfffffffc00fc7947 */ /* 0x000fc0000383ffff */
[----:B------:R-:W-:-:S00]  /*0320*/  NOP ;  /* 0x0000000000007918 */ /* 0x000fc00000000000 */
        /* <DEDUP_REMOVED lines=13> */
.L_x_1:


//--------------------- .nv.shared.reserved.0     --------------------------
	.section	.nv.shared.reserved.0,"aw",@nobits
	.weak		__nv_reservedSMEM_offset_0_alias
	.size		__nv_reservedSMEM_offset_0_alias, 0, 64
	.other		__nv_reservedSMEM_offset_0_alias,@"STO_CUDA_RESERVED_SHARED STV_DEFAULT"
__nv_reservedSMEM_offset_0_alias:
	.zero		0
	.zero		64


//--------------------- .nv.constant0._Z10matrix_opsPK14MatricesStructP19MatrixResultsStruct --------------------------
	.section	.nv.constant0._Z10matrix_opsPK14MatricesStructP19MatrixResultsStruct,"a",@progbits
	.sectionflags	@""
	.align	4
.nv.constant0._Z10matrix_opsPK14MatricesStructP19MatrixResultsStruct:
	.zero		912


//--------------------- SYMBOLS --------------------------

	.type		.nv.reservedSmem.offset0,@object
	.size		.nv.reservedSmem.offset0,0x4
